//
// Generated by NVIDIA NVVM Compiler
//
// Compiler Build ID: CL-36424714
// Cuda compilation tools, release 13.0, V13.0.88
// Based on NVVM 20.0.0
//

.version 9.0
.target sm_100
.address_size 64

	// .globl	_Z8multiplyPjS_S_jjjj

.visible .entry _Z8multiplyPjS_S_jjjj(
	.param .u64 .ptr .align 1 _Z8multiplyPjS_S_jjjj_param_0,
	.param .u64 .ptr .align 1 _Z8multiplyPjS_S_jjjj_param_1,
	.param .u64 .ptr .align 1 _Z8multiplyPjS_S_jjjj_param_2,
	.param .u32 _Z8multiplyPjS_S_jjjj_param_3,
	.param .u32 _Z8multiplyPjS_S_jjjj_param_4,
	.param .u32 _Z8multiplyPjS_S_jjjj_param_5,
	.param .u32 _Z8multiplyPjS_S_jjjj_param_6
)
{
	.reg .pred 	%p<21>;
	.reg .b32 	%r<177>;
	.reg .b64 	%rd<99>;

	ld.param.u64 	%rd4, [_Z8multiplyPjS_S_jjjj_param_0];
	ld.param.u64 	%rd5, [_Z8multiplyPjS_S_jjjj_param_1];
	ld.param.u64 	%rd6, [_Z8multiplyPjS_S_jjjj_param_2];
	ld.param.u32 	%r54, [_Z8multiplyPjS_S_jjjj_param_3];
	ld.param.u32 	%r55, [_Z8multiplyPjS_S_jjjj_param_4];
	ld.param.u32 	%r56, [_Z8multiplyPjS_S_jjjj_param_6];
	cvta.to.global.u64 	%rd1, %rd5;
	cvta.to.global.u64 	%rd2, %rd4;
	cvta.to.global.u64 	%rd3, %rd6;
	mov.u32 	%r57, %tid.x;
	mov.u32 	%r58, %ctaid.x;
	mov.u32 	%r1, %ntid.x;
	mad.lo.s32 	%r157, %r58, %r1, %r57;
	setp.ge.u32 	%p1, %r157, %r54;
	@%p1 bra 	$L__BB0_31;
	setp.eq.s32 	%p2, %r56, 0;
	mov.u32 	%r59, %nctaid.x;
	mul.lo.s32 	%r3, %r1, %r59;
	@%p2 bra 	$L__BB0_31;
	setp.ne.s32 	%p3, %r55, 0;
	@%p3 bra 	$L__BB0_16;
	add.s32 	%r4, %r56, -1;
	and.b32  	%r5, %r56, 7;
	add.s32 	%r6, %r5, -1;
	and.b32  	%r7, %r56, 3;
	and.b32  	%r8, %r56, -8;
	and.b32  	%r9, %r56, 1;
	neg.s32 	%r10, %r8;
$L__BB0_4:
	setp.lt.u32 	%p13, %r4, 7;
	mul.lo.s32 	%r12, %r157, %r56;
	mov.b32 	%r161, 0;
	@%p13 bra 	$L__BB0_7;
	add.s32 	%r158, %r12, 3;
	mov.u32 	%r159, %r10;
$L__BB0_6:
	.pragma "nounroll";
	add.s32 	%r139, %r158, -3;
	mul.wide.u32 	%rd69, %r139, 4;
	add.s64 	%rd70, %rd3, %rd69;
	mov.b32 	%r140, 0;
	st.global.u32 	[%rd70], %r140;
	add.s32 	%r141, %r158, -2;
	mul.wide.u32 	%rd71, %r141, 4;
	add.s64 	%rd72, %rd3, %rd71;
	st.global.u32 	[%rd72], %r140;
	add.s32 	%r142, %r158, -1;
	mul.wide.u32 	%rd73, %r142, 4;
	add.s64 	%rd74, %rd3, %rd73;
	st.global.u32 	[%rd74], %r140;
	add.s32 	%r143, %r158, 4;
	mul.wide.u32 	%rd75, %r158, 4;
	add.s64 	%rd76, %rd3, %rd75;
	st.global.u32 	[%rd76], %r140;
	add.s32 	%r144, %r158, 1;
	mul.wide.u32 	%rd77, %r144, 4;
	add.s64 	%rd78, %rd3, %rd77;
	st.global.u32 	[%rd78], %r140;
	add.s32 	%r145, %r158, 2;
	mul.wide.u32 	%rd79, %r145, 4;
	add.s64 	%rd80, %rd3, %rd79;
	st.global.u32 	[%rd80], %r140;
	add.s32 	%r146, %r158, 3;
	mul.wide.u32 	%rd81, %r146, 4;
	add.s64 	%rd82, %rd3, %rd81;
	st.global.u32 	[%rd82], %r140;
	mul.wide.u32 	%rd83, %r143, 4;
	add.s64 	%rd84, %rd3, %rd83;
	st.global.u32 	[%rd84], %r140;
	add.s32 	%r159, %r159, 8;
	add.s32 	%r158, %r158, 8;
	setp.ne.s32 	%p14, %r159, 0;
	mov.u32 	%r161, %r8;
	@%p14 bra 	$L__BB0_6;
$L__BB0_7:
	setp.eq.s32 	%p15, %r5, 0;
	@%p15 bra 	$L__BB0_15;
	setp.lt.u32 	%p16, %r6, 3;
	@%p16 bra 	$L__BB0_10;
	add.s32 	%r147, %r161, %r12;
	mul.wide.u32 	%rd85, %r147, 4;
	add.s64 	%rd86, %rd3, %rd85;
	mov.b32 	%r148, 0;
	st.global.u32 	[%rd86], %r148;
	add.s32 	%r149, %r147, 1;
	mul.wide.u32 	%rd87, %r149, 4;
	add.s64 	%rd88, %rd3, %rd87;
	st.global.u32 	[%rd88], %r148;
	add.s32 	%r150, %r147, 2;
	mul.wide.u32 	%rd89, %r150, 4;
	add.s64 	%rd90, %rd3, %rd89;
	st.global.u32 	[%rd90], %r148;
	add.s32 	%r151, %r147, 3;
	mul.wide.u32 	%rd91, %r151, 4;
	add.s64 	%rd92, %rd3, %rd91;
	st.global.u32 	[%rd92], %r148;
	add.s32 	%r161, %r161, 4;
$L__BB0_10:
	setp.eq.s32 	%p17, %r7, 0;
	@%p17 bra 	$L__BB0_15;
	setp.eq.s32 	%p18, %r7, 1;
	@%p18 bra 	$L__BB0_13;
	add.s32 	%r152, %r161, %r12;
	mul.wide.u32 	%rd93, %r152, 4;
	add.s64 	%rd94, %rd3, %rd93;
	mov.b32 	%r153, 0;
	st.global.u32 	[%rd94], %r153;
	add.s32 	%r154, %r152, 1;
	mul.wide.u32 	%rd95, %r154, 4;
	add.s64 	%rd96, %rd3, %rd95;
	st.global.u32 	[%rd96], %r153;
	add.s32 	%r161, %r161, 2;
$L__BB0_13:
	setp.eq.s32 	%p19, %r9, 0;
	@%p19 bra 	$L__BB0_15;
	add.s32 	%r155, %r161, %r12;
	mul.wide.u32 	%rd97, %r155, 4;
	add.s64 	%rd98, %rd3, %rd97;
	mov.b32 	%r156, 0;
	st.global.u32 	[%rd98], %r156;
$L__BB0_15:
	add.s32 	%r157, %r157, %r3;
	setp.lt.u32 	%p20, %r157, %r54;
	@%p20 bra 	$L__BB0_4;
	bra.uni 	$L__BB0_31;
$L__BB0_16:
	and.b32  	%r24, %r55, 7;
	add.s32 	%r25, %r24, -1;
	and.b32  	%r26, %r55, 3;
	and.b32  	%r27, %r55, -8;
	and.b32  	%r28, %r55, 1;
$L__BB0_17:
	mul.lo.s32 	%r30, %r157, %r55;
	mul.lo.s32 	%r31, %r157, %r56;
	mov.b32 	%r164, 0;
$L__BB0_18:
	setp.lt.u32 	%p4, %r55, 8;
	mov.b32 	%r171, 0;
	mov.u32 	%r176, %r171;
	@%p4 bra 	$L__BB0_21;
	mov.b32 	%r165, 0;
	mov.u32 	%r176, %r165;
$L__BB0_20:
	.pragma "nounroll";
	add.s32 	%r64, %r165, %r30;
	mul.wide.u32 	%rd7, %r64, 4;
	add.s64 	%rd8, %rd2, %rd7;
	ld.global.u32 	%r65, [%rd8];
	mad.lo.s32 	%r66, %r165, %r56, %r164;
	mul.wide.u32 	%rd9, %r66, 4;
	add.s64 	%rd10, %rd1, %rd9;
	ld.global.u32 	%r67, [%rd10];
	mad.lo.s32 	%r68, %r67, %r65, %r176;
	add.s32 	%r69, %r64, 1;
	mul.wide.u32 	%rd11, %r69, 4;
	add.s64 	%rd12, %rd2, %rd11;
	ld.global.u32 	%r70, [%rd12];
	add.s32 	%r71, %r66, %r56;
	mul.wide.u32 	%rd13, %r71, 4;
	add.s64 	%rd14, %rd1, %rd13;
	ld.global.u32 	%r72, [%rd14];
	mad.lo.s32 	%r73, %r72, %r70, %r68;
	add.s32 	%r74, %r64, 2;
	mul.wide.u32 	%rd15, %r74, 4;
	add.s64 	%rd16, %rd2, %rd15;
	ld.global.u32 	%r75, [%rd16];
	add.s32 	%r76, %r71, %r56;
	mul.wide.u32 	%rd17, %r76, 4;
	add.s64 	%rd18, %rd1, %rd17;
	ld.global.u32 	%r77, [%rd18];
	mad.lo.s32 	%r78, %r77, %r75, %r73;
	add.s32 	%r79, %r64, 3;
	mul.wide.u32 	%rd19, %r79, 4;
	add.s64 	%rd20, %rd2, %rd19;
	ld.global.u32 	%r80, [%rd20];
	add.s32 	%r81, %r76, %r56;
	mul.wide.u32 	%rd21, %r81, 4;
	add.s64 	%rd22, %rd1, %rd21;
	ld.global.u32 	%r82, [%rd22];
	mad.lo.s32 	%r83, %r82, %r80, %r78;
	add.s32 	%r84, %r64, 4;
	mul.wide.u32 	%rd23, %r84, 4;
	add.s64 	%rd24, %rd2, %rd23;
	ld.global.u32 	%r85, [%rd24];
	add.s32 	%r86, %r81, %r56;
	mul.wide.u32 	%rd25, %r86, 4;
	add.s64 	%rd26, %rd1, %rd25;
	ld.global.u32 	%r87, [%rd26];
	mad.lo.s32 	%r88, %r87, %r85, %r83;
	add.s32 	%r89, %r64, 5;
	mul.wide.u32 	%rd27, %r89, 4;
	add.s64 	%rd28, %rd2, %rd27;
	ld.global.u32 	%r90, [%rd28];
	add.s32 	%r91, %r86, %r56;
	mul.wide.u32 	%rd29, %r91, 4;
	add.s64 	%rd30, %rd1, %rd29;
	ld.global.u32 	%r92, [%rd30];
	mad.lo.s32 	%r93, %r92, %r90, %r88;
	add.s32 	%r94, %r64, 6;
	mul.wide.u32 	%rd31, %r94, 4;
	add.s64 	%rd32, %rd2, %rd31;
	ld.global.u32 	%r95, [%rd32];
	add.s32 	%r96, %r91, %r56;
	mul.wide.u32 	%rd33, %r96, 4;
	add.s64 	%rd34, %rd1, %rd33;
	ld.global.u32 	%r97, [%rd34];
	mad.lo.s32 	%r98, %r97, %r95, %r93;
	add.s32 	%r99, %r64, 7;
	mul.wide.u32 	%rd35, %r99, 4;
	add.s64 	%rd36, %rd2, %rd35;
	ld.global.u32 	%r100, [%rd36];
	add.s32 	%r101, %r96, %r56;
	mul.wide.u32 	%rd37, %r101, 4;
	add.s64 	%rd38, %rd1, %rd37;
	ld.global.u32 	%r102, [%rd38];
	mad.lo.s32 	%r176, %r102, %r100, %r98;
	add.s32 	%r165, %r165, 8;
	setp.ne.s32 	%p5, %r165, %r27;
	mov.u32 	%r171, %r27;
	@%p5 bra 	$L__BB0_20;
$L__BB0_21:
	setp.eq.s32 	%p6, %r24, 0;
	@%p6 bra 	$L__BB0_29;
	setp.lt.u32 	%p7, %r25, 3;
	@%p7 bra 	$L__BB0_24;
	add.s32 	%r104, %r171, %r30;
	mul.wide.u32 	%rd39, %r104, 4;
	add.s64 	%rd40, %rd2, %rd39;
	ld.global.u32 	%r105, [%rd40];
	mad.lo.s32 	%r106, %r171, %r56, %r164;
	mul.wide.u32 	%rd41, %r106, 4;
	add.s64 	%rd42, %rd1, %rd41;
	ld.global.u32 	%r107, [%rd42];
	mad.lo.s32 	%r108, %r107, %r105, %r176;
	add.s32 	%r109, %r104, 1;
	mul.wide.u32 	%rd43, %r109, 4;
	add.s64 	%rd44, %rd2, %rd43;
	ld.global.u32 	%r110, [%rd44];
	add.s32 	%r111, %r106, %r56;
	mul.wide.u32 	%rd45, %r111, 4;
	add.s64 	%rd46, %rd1, %rd45;
	ld.global.u32 	%r112, [%rd46];
	mad.lo.s32 	%r113, %r112, %r110, %r108;
	add.s32 	%r114, %r104, 2;
	mul.wide.u32 	%rd47, %r114, 4;
	add.s64 	%rd48, %rd2, %rd47;
	ld.global.u32 	%r115, [%rd48];
	add.s32 	%r116, %r111, %r56;
	mul.wide.u32 	%rd49, %r116, 4;
	add.s64 	%rd50, %rd1, %rd49;
	ld.global.u32 	%r117, [%rd50];
	mad.lo.s32 	%r118, %r117, %r115, %r113;
	add.s32 	%r119, %r104, 3;
	mul.wide.u32 	%rd51, %r119, 4;
	add.s64 	%rd52, %rd2, %rd51;
	ld.global.u32 	%r120, [%rd52];
	add.s32 	%r121, %r116, %r56;
	mul.wide.u32 	%rd53, %r121, 4;
	add.s64 	%rd54, %rd1, %rd53;
	ld.global.u32 	%r122, [%rd54];
	mad.lo.s32 	%r176, %r122, %r120, %r118;
	add.s32 	%r171, %r171, 4;
$L__BB0_24:
	setp.eq.s32 	%p8, %r26, 0;
	@%p8 bra 	$L__BB0_29;
	setp.eq.s32 	%p9, %r26, 1;
	@%p9 bra 	$L__BB0_27;
	add.s32 	%r124, %r171, %r30;
	mul.wide.u32 	%rd55, %r124, 4;
	add.s64 	%rd56, %rd2, %rd55;
	ld.global.u32 	%r125, [%rd56];
	mad.lo.s32 	%r126, %r171, %r56, %r164;
	mul.wide.u32 	%rd57, %r126, 4;
	add.s64 	%rd58, %rd1, %rd57;
	ld.global.u32 	%r127, [%rd58];
	mad.lo.s32 	%r128, %r127, %r125, %r176;
	add.s32 	%r129, %r124, 1;
	mul.wide.u32 	%rd59, %r129, 4;
	add.s64 	%rd60, %rd2, %rd59;
	ld.global.u32 	%r130, [%rd60];
	add.s32 	%r131, %r126, %r56;
	mul.wide.u32 	%rd61, %r131, 4;
	add.s64 	%rd62, %rd1, %rd61;
	ld.global.u32 	%r132, [%rd62];
	mad.lo.s32 	%r176, %r132, %r130, %r128;
	add.s32 	%r171, %r171, 2;
$L__BB0_27:
	setp.eq.s32 	%p10, %r28, 0;
	@%p10 bra 	$L__BB0_29;
	add.s32 	%r133, %r171, %r30;
	mul.wide.u32 	%rd63, %r133, 4;
	add.s64 	%rd64, %rd2, %rd63;
	ld.global.u32 	%r134, [%rd64];
	mad.lo.s32 	%r135, %r171, %r56, %r164;
	mul.wide.u32 	%rd65, %r135, 4;
	add.s64 	%rd66, %rd1, %rd65;
	ld.global.u32 	%r136, [%rd66];
	mad.lo.s32 	%r176, %r136, %r134, %r176;
$L__BB0_29:
	add.s32 	%r137, %r164, %r31;
	mul.wide.u32 	%rd67, %r137, 4;
	add.s64 	%rd68, %rd3, %rd67;
	st.global.u32 	[%rd68], %r176;
	add.s32 	%r164, %r164, 1;
	setp.ne.s32 	%p11, %r164, %r56;
	@%p11 bra 	$L__BB0_18;
	add.s32 	%r157, %r157, %r3;
	setp.lt.u32 	%p12, %r157, %r54;
	@%p12 bra 	$L__BB0_17;
$L__BB0_31:
	ret;

}


// ===== COMPILED SASS (sm_100) =====

	.target	sm_100

	.elftype	@"ET_EXEC"


//--------------------- .note.nv.tkinfo           --------------------------
	.section	.note.nv.tkinfo,"",@"SHT_NOTE"
	.sectionflags	@"SHF_NOTE_NV_TKINFO"
	.tkinfo
        /*0018*/ 	.word	0x00000002
        /*0030*/ 	.string	""
        /*0030*/ 	.string	"ptxas"
        /*0030*/ 	.string	"Cuda compilation tools, release 13.0, V13.0.88"
        /*0030*/ 	.string	"Build cuda_13.0.r13.0/compiler.36424714_0"
        /*0030*/ 	.string	"-arch sm_100 -m 64 "



//--------------------- .note.nv.cuinfo           --------------------------
	.section	.note.nv.cuinfo,"",@"SHT_NOTE"
	.sectionflags	@"SHF_NOTE_NV_CUINFO"
        /*0018*/ 	.short	0x0002
        /*001a*/ 	.short	0x0064
        /*001c*/ 	.short	0x0082
	.zero		2


//--------------------- .nv.info                  --------------------------
	.section	.nv.info,"",@"SHT_CUDA_INFO"
	.align	4


	//----- nvinfo : EIATTR_REGCOUNT
	.align		4
        /*0000*/ 	.byte	0x04, 0x2f
        /*0002*/ 	.short	(.L_1 - .L_0)
	.align		4
.L_0:
        /*0004*/ 	.word	index@(_Z8multiplyPjS_S_jjjj)
        /*0008*/ 	.word	0x00000020


	//----- nvinfo : EIATTR_FRAME_SIZE
	.align		4
.L_1:
        /*000c*/ 	.byte	0x04, 0x11
        /*000e*/ 	.short	(.L_3 - .L_2)
	.align		4
.L_2:
        /*0010*/ 	.word	index@(_Z8multiplyPjS_S_jjjj)
        /*0014*/ 	.word	0x00000000


	//----- nvinfo : EIATTR_MIN_STACK_SIZE
	.align		4
.L_3:
        /*0018*/ 	.byte	0x04, 0x12
        /*001a*/ 	.short	(.L_5 - .L_4)
	.align		4
.L_4:
        /*001c*/ 	.word	index@(_Z8multiplyPjS_S_jjjj)
        /*0020*/ 	.word	0x00000000
.L_5:


//--------------------- .nv.compat                --------------------------
	.section	.nv.compat,"",@"SHT_CUDA_COMPAT_INFO"
	.align	4
        /*0000*/ 	.byte	0x02, 0x09, 0x00, 0x00, 0x02, 0x02, 0x01, 0x00, 0x02, 0x05, 0x05, 0x00, 0x03, 0x07, 0x01, 0x01
        /*0010*/ 	.byte	0x02, 0x03, 0x00, 0x00, 0x02, 0x06, 0x01, 0x00, 0x04, 0x0b, 0x08, 0x00, 0x09, 0x00, 0x00, 0x00
        /*0020*/ 	.byte	0x00, 0x00, 0x00, 0x00


//--------------------- .nv.info._Z8multiplyPjS_S_jjjj --------------------------
	.section	.nv.info._Z8multiplyPjS_S_jjjj,"",@"SHT_CUDA_INFO"
	.sectionflags	@""
	.align	4


	//----- nvinfo : EIATTR_CUDA_API_VERSION
	.align		4
        /*0000*/ 	.byte	0x04, 0x37
        /*0002*/ 	.short	(.L_7 - .L_6)
.L_6:
        /*0004*/ 	.word	0x00000082


	//----- nvinfo : EIATTR_KPARAM_INFO
	.align		4
.L_7:
        /*0008*/ 	.byte	0x04, 0x17
        /*000a*/ 	.short	(.L_9 - .L_8)
.L_8:
        /*000c*/ 	.word	0x00000000
        /*0010*/ 	.short	0x0006
        /*0012*/ 	.short	0x0024
        /*0014*/ 	.byte	0x00, 0xf0, 0x11, 0x00


	//----- nvinfo : EIATTR_KPARAM_INFO
	.align		4
.L_9:
        /*0018*/ 	.byte	0x04, 0x17
        /*001a*/ 	.short	(.L_11 - .L_10)
.L_10:
        /*001c*/ 	.word	0x00000000
        /*0020*/ 	.short	0x0005
        /*0022*/ 	.short	0x0020
        /*0024*/ 	.byte	0x00, 0xf0, 0x11, 0x00


	//----- nvinfo : EIATTR_KPARAM_INFO
	.align		4
.L_11:
        /*0028*/ 	.byte	0x04, 0x17
        /*002a*/ 	.short	(.L_13 - .L_12)
.L_12:
        /*002c*/ 	.word	0x00000000
        /*0030*/ 	.short	0x0004
        /*0032*/ 	.short	0x001c
        /*0034*/ 	.byte	0x00, 0xf0, 0x11, 0x00


	//----- nvinfo : EIATTR_KPARAM_INFO
	.align		4
.L_13:
        /*0038*/ 	.byte	0x04, 0x17
        /*003a*/ 	.short	(.L_15 - .L_14)
.L_14:
        /*003c*/ 	.word	0x00000000
        /*0040*/ 	.short	0x0003
        /*0042*/ 	.short	0x0018
        /*0044*/ 	.byte	0x00, 0xf0, 0x11, 0x00


	//----- nvinfo : EIATTR_KPARAM_INFO
	.align		4
.L_15:
        /*0048*/ 	.byte	0x04, 0x17
        /*004a*/ 	.short	(.L_17 - .L_16)
.L_16:
        /*004c*/ 	.word	0x00000000
        /*0050*/ 	.short	0x0002
        /*0052*/ 	.short	0x0010
        /*0054*/ 	.byte	0x00, 0xf5, 0x21, 0x00


	//----- nvinfo : EIATTR_KPARAM_INFO
	.align		4
.L_17:
        /*0058*/ 	.byte	0x04, 0x17
        /*005a*/ 	.short	(.L_19 - .L_18)
.L_18:
        /*005c*/ 	.word	0x00000000
        /*0060*/ 	.short	0x0001
        /*0062*/ 	.short	0x0008
        /*0064*/ 	.byte	0x00, 0xf5, 0x21, 0x00


	//----- nvinfo : EIATTR_KPARAM_INFO
	.align		4
.L_19:
        /*0068*/ 	.byte	0x04, 0x17
        /*006a*/ 	.short	(.L_21 - .L_20)
.L_20:
        /*006c*/ 	.word	0x00000000
        /*0070*/ 	.short	0x0000
        /*0072*/ 	.short	0x0000
        /*0074*/ 	.byte	0x00, 0xf5, 0x21, 0x00


	//----- nvinfo : EIATTR_SPARSE_MMA_MASK
	.align		4
.L_21:
        /*0078*/ 	.byte	0x03, 0x50
        /*007a*/ 	.short	0x0000


	//----- nvinfo : EIATTR_MAXREG_COUNT
	.align		4
        /*007c*/ 	.byte	0x03, 0x1b
        /*007e*/ 	.short	0x00ff


	//----- nvinfo : EIATTR_MERCURY_ISA_VERSION
	.align		4
        /*0080*/ 	.byte	0x03, 0x5f
        /*0082*/ 	.short	0x0101


	//----- nvinfo : EIATTR_VRC_CTA_INIT_COUNT
	.align		4
        /*0084*/ 	.byte	0x02, 0x4a
	.zero		1
	.zero		1


	//----- nvinfo : EIATTR_EXIT_INSTR_OFFSETS
	.align		4
        /*0088*/ 	.byte	0x04, 0x1c
        /*008a*/ 	.short	(.L_23 - .L_22)


	//   ....[0]....
.L_22:
        /*008c*/ 	.word	0x00000070


	//   ....[1]....
        /*0090*/ 	.word	0x000000c0


	//   ....[2]....
        /*0094*/ 	.word	0x00000650


	//   ....[3]....
        /*0098*/ 	.word	0x00001020


	//----- nvinfo : EIATTR_CRS_STACK_SIZE
	.align		4
.L_23:
        /*009c*/ 	.byte	0x04, 0x1e
        /*009e*/ 	.short	(.L_25 - .L_24)
.L_24:
        /*00a0*/ 	.word	0x00000000


	//----- nvinfo : EIATTR_CBANK_PARAM_SIZE
	.align		4
.L_25:
        /*00a4*/ 	.byte	0x03, 0x19
        /*00a6*/ 	.short	0x0028


	//----- nvinfo : EIATTR_PARAM_CBANK
	.align		4
        /*00a8*/ 	.byte	0x04, 0x0a
        /*00aa*/ 	.short	(.L_27 - .L_26)
	.align		4
.L_26:
        /*00ac*/ 	.word	index@(.nv.constant0._Z8multiplyPjS_S_jjjj)
        /*00b0*/ 	.short	0x0380
        /*00b2*/ 	.short	0x0028


	//----- nvinfo : EIATTR_SW_WAR
	.align		4
.L_27:
        /*00b4*/ 	.byte	0x04, 0x36
        /*00b6*/ 	.short	(.L_29 - .L_28)
.L_28:
        /*00b8*/ 	.word	0x00000008
.L_29:


//--------------------- .nv.callgraph             --------------------------
	.section	.nv.callgraph,"",@"SHT_CUDA_CALLGRAPH"
	.align	4
	.sectionentsize	8
	.align		4
        /*0000*/ 	.word	0x00000000
	.align		4
        /*0004*/ 	.word	0xffffffff
	.align		4
        /*0008*/ 	.word	0x00000000
	.align		4
        /*000c*/ 	.word	0xfffffffe
	.align		4
        /*0010*/ 	.word	0x00000000
	.align		4
        /*0014*/ 	.word	0xfffffffd
	.align		4
        /*0018*/ 	.word	0x00000000
	.align		4
        /*001c*/ 	.word	0xfffffffc


//--------------------- .text._Z8multiplyPjS_S_jjjj --------------------------
	.section	.text._Z8multiplyPjS_S_jjjj,"ax",@progbits
	.align	128
        .global         _Z8multiplyPjS_S_jjjj
        .type           _Z8multiplyPjS_S_jjjj,@function
        .size           _Z8multiplyPjS_S_jjjj,(.L_x_14 - _Z8multiplyPjS_S_jjjj)
        .other          _Z8multiplyPjS_S_jjjj,@"STO_CUDA_ENTRY STV_DEFAULT"
_Z8multiplyPjS_S_jjjj:
.text._Z8multiplyPjS_S_jjjj:
[----:B------:R-:W-:Y:S01]  /*0000*/  LDC R1, c[0x0][0x37c] ;  /* 0x0000df00ff017b82 */ /* 0x000fe20000000800 */
[----:B------:R-:W0:Y:S07]  /*0010*/  S2R R3, SR_TID.X ;  /* 0x0000000000037919 */ /* 0x000e2e0000002100 */
[----:B------:R-:W0:Y:S01]  /*0020*/  S2UR UR4, SR_CTAID.X ;  /* 0x00000000000479c3 */ /* 0x000e220000002500 */
[----:B------:R-:W1:Y:S07]  /*0030*/  LDCU UR5, c[0x0][0x398] ;  /* 0x00007300ff0577ac */ /* 0x000e6e0008000800 */
[----:B------:R-:W0:Y:S02]  /*0040*/  LDC R0, c[0x0][0x360] ;  /* 0x0000d800ff007b82 */ /* 0x000e240000000800 */
[----:B0-----:R-:W-:-:S05]  /*0050*/  IMAD R3, R0, UR4, R3 ;  /* 0x0000000400037c24 */ /* 0x001fca000f8e0203 */
[----:B-1----:R-:W-:-:S13]  /*0060*/  ISETP.GE.U32.AND P0, PT, R3, UR5, PT ;  /* 0x0000000503007c0c */ /* 0x002fda000bf06070 */
[----:B------:R-:W-:Y:S05]  /*0070*/  @P0 EXIT ;  /* 0x000000000000094d */ /* 0x000fea0003800000 */
[----:B------:R-:W0:Y:S01]  /*0080*/  LDCU UR4, c[0x0][0x3a4] ;  /* 0x00007480ff0477ac */ /* 0x000e220008000800 */
[----:B------:R-:W1:Y:S01]  /*0090*/  LDCU UR5, c[0x0][0x370] ;  /* 0x00006e00ff0577ac */ /* 0x000e620008000800 */
[----:B0-----:R-:W-:Y:S01]  /*00a0*/  ISETP.NE.AND P0, PT, RZ, UR4, PT ;  /* 0x00000004ff007c0c */ /* 0x001fe2000bf05270 */
[----:B-1----:R-:W-:-:S12]  /*00b0*/  IMAD R0, R0, UR5, RZ ;  /* 0x0000000500007c24 */ /* 0x002fd8000f8e02ff */
[----:B------:R-:W-:Y:S05]  /*00c0*/  @!P0 EXIT ;  /* 0x000000000000894d */ /* 0x000fea0003800000 */
[----:B------:R-:W0:Y:S01]  /*00d0*/  LDC R5, c[0x0][0x39c] ;  /* 0x0000e700ff057b82 */ /* 0x000e220000000800 */
[----:B------:R-:W1:Y:S01]  /*00e0*/  LDCU.64 UR10, c[0x0][0x358] ;  /* 0x00006b00ff0a77ac */ /* 0x000e620008000a00 */
[----:B0-----:R-:W-:-:S13]  /*00f0*/  ISETP.NE.AND P0, PT, R5, RZ, PT ;  /* 0x000000ff0500720c */ /* 0x001fda0003f05270 */
[----:B-1----:R-:W-:Y:S05]  /*0100*/  @P0 BRA `(.L_x_0) ;  /* 0x0000000400540947 */ /* 0x002fea0003800000 */
[----:B------:R-:W-:Y:S02]  /*0110*/  ULOP3.LUT UR6, UR4, 0x7, URZ, 0xc0, !UPT ;  /* 0x0000000704067892 */ /* 0x000fe4000f8ec0ff */
[----:B------:R-:W-:Y:S02]  /*0120*/  UIADD3 UR5, UPT, UPT, UR4, -0x1, URZ ;  /* 0xffffffff04057890 */ /* 0x000fe4000fffe0ff */
[----:B------:R-:W-:Y:S02]  /*0130*/  ULOP3.LUT UR8, UR4, 0x3, URZ, 0xc0, !UPT ;  /* 0x0000000304087892 */ /* 0x000fe4000f8ec0ff */
[----:B------:R-:W-:Y:S02]  /*0140*/  ULOP3.LUT UR4, UR4, 0xfffffff8, URZ, 0xc0, !UPT ;  /* 0xfffffff804047892 */ /* 0x000fe4000f8ec0ff */
[----:B------:R-:W-:Y:S02]  /*0150*/  UIADD3 UR7, UPT, UPT, UR6, -0x1, URZ ;  /* 0xffffffff06077890 */ /* 0x000fe4000fffe0ff */
[----:B------:R-:W-:-:S02]  /*0160*/  UIADD3 UR9, UPT, UPT, -UR4, URZ, URZ ;  /* 0x000000ff04097290 */ /* 0x000fc4000fffe1ff */
[----:B------:R-:W-:Y:S02]  /*0170*/  UISETP.GE.U32.AND UP1, UPT, UR5, 0x7, UPT ;  /* 0x000000070500788c */ /* 0x000fe4000bf26070 */
[----:B------:R-:W-:-:S11]  /*0180*/  UISETP.GE.U32.AND UP0, UPT, UR7, 0x3, UPT ;  /* 0x000000030700788c */ /* 0x000fd6000bf06070 */
.L_x_6:
[----:B0-----:R-:W0:Y:S01]  /*0190*/  LDCU UR5, c[0x0][0x398] ;  /* 0x00007300ff0577ac */ /* 0x001e220008000800 */
[-C--:B------:R-:W-:Y:S01]  /*01a0*/  MOV R2, R3.reuse ;  /* 0x0000000300027202 */ /* 0x080fe20000000f00 */
[----:B------:R-:W-:Y:S01]  /*01b0*/  HFMA2 R13, -RZ, RZ, 0, 0 ;  /* 0x00000000ff0d7431 */ /* 0x000fe200000001ff */
[----:B------:R-:W-:-:S04]  /*01c0*/  IADD3 R3, PT, PT, R0, R3, RZ ;  /* 0x0000000300037210 */ /* 0x000fc80007ffe0ff */
[----:B0-----:R-:W-:Y:S01]  /*01d0*/  ISETP.GE.U32.AND P1, PT, R3, UR5, PT ;  /* 0x0000000503007c0c */ /* 0x001fe2000bf26070 */
[----:B-1----:R-:W-:-:S12]  /*01e0*/  BRA.U !UP1, `(.L_x_1) ;  /* 0x0000000109807547 */ /* 0x002fd8000b800000 */
[----:B------:R-:W0:Y:S01]  /*01f0*/  LDC R7, c[0x0][0x3a4] ;  /* 0x0000e900ff077b82 */ /* 0x000e220000000800 */
[----:B------:R-:W-:-:S07]  /*0200*/  MOV R6, UR9 ;  /* 0x0000000900067c02 */ /* 0x000fce0008000f00 */
[----:B------:R-:W1:Y:S01]  /*0210*/  LDC.64 R4, c[0x0][0x390] ;  /* 0x0000e400ff047b82 */ /* 0x000e620000000a00 */
[----:B0-----:R-:W-:-:S07]  /*0220*/  IMAD R7, R2, R7, 0x3 ;  /* 0x0000000302077424 */ /* 0x001fce00078e0207 */
.L_x_2:
[C---:B--2---:R-:W-:Y:S01]  /*0230*/  IADD3 R11, PT, PT, R7.reuse, -0x3, RZ ;  /* 0xfffffffd070b7810 */ /* 0x044fe20007ffe0ff */
[C-C-:B-1----:R-:W-:Y:S01]  /*0240*/  IMAD.WIDE.U32 R8, R7.reuse, 0x4, R4.reuse ;  /* 0x0000000407087825 */ /* 0x142fe200078e0004 */
[C---:B------:R-:W-:Y:S02]  /*0250*/  IADD3 R13, PT, PT, R7.reuse, -0x2, RZ ;  /* 0xfffffffe070d7810 */ /* 0x040fe40007ffe0ff */
[----:B------:R-:W-:Y:S01]  /*0260*/  IADD3 R15, PT, PT, R7, -0x1, RZ ;  /* 0xffffffff070f7810 */ /* 0x000fe20007ffe0ff */
[--C-:B------:R-:W-:Y:S01]  /*0270*/  IMAD.WIDE.U32 R10, R11, 0x4, R4.reuse ;  /* 0x000000040b0a7825 */ /* 0x100fe200078e0004 */
[C---:B------:R-:W-:Y:S02]  /*0280*/  IADD3 R17, PT, PT, R7.reuse, 0x1, RZ ;  /* 0x0000000107117810 */ /* 0x040fe40007ffe0ff */
[----:B------:R-:W-:Y:S01]  /*0290*/  IADD3 R19, PT, PT, R7, 0x2, RZ ;  /* 0x0000000207137810 */ /* 0x000fe20007ffe0ff */
[--C-:B------:R-:W-:Y:S01]  /*02a0*/  IMAD.WIDE.U32 R12, R13, 0x4, R4.reuse ;  /* 0x000000040d0c7825 */ /* 0x100fe200078e0004 */
[C---:B------:R-:W-:Y:S01]  /*02b0*/  IADD3 R21, PT, PT, R7.reuse, 0x3, RZ ;  /* 0x0000000307157810 */ /* 0x040fe20007ffe0ff */
[----:B------:R0:W-:Y:S01]  /*02c0*/  STG.E desc[UR10][R10.64], RZ ;  /* 0x000000ff0a007986 */ /* 0x0001e2000c10190a */
[----:B------:R-:W-:Y:S01]  /*02d0*/  IADD3 R23, PT, PT, R7, 0x4, RZ ;  /* 0x0000000407177810 */ /* 0x000fe20007ffe0ff */
[--C-:B------:R-:W-:Y:S01]  /*02e0*/  IMAD.WIDE.U32 R14, R15, 0x4, R4.reuse ;  /* 0x000000040f0e7825 */ /* 0x100fe200078e0004 */
[----:B------:R-:W-:Y:S01]  /*02f0*/  IADD3 R6, PT, PT, R6, 0x8, RZ ;  /* 0x0000000806067810 */ /* 0x000fe20007ffe0ff */
[----:B------:R2:W-:Y:S01]  /*0300*/  STG.E desc[UR10][R12.64], RZ ;  /* 0x000000ff0c007986 */ /* 0x0005e2000c10190a */
[----:B------:R-:W-:Y:S01]  /*0310*/  IADD3 R7, PT, PT, R7, 0x8, RZ ;  /* 0x0000000807077810 */ /* 0x000fe20007ffe0ff */
[--C-:B------:R-:W-:Y:S01]  /*0320*/  IMAD.WIDE.U32 R16, R17, 0x4, R4.reuse ;  /* 0x0000000411107825 */ /* 0x100fe200078e0004 */
[----:B------:R-:W-:Y:S01]  /*0330*/  ISETP.NE.AND P0, PT, R6, RZ, PT ;  /* 0x000000ff0600720c */ /* 0x000fe20003f05270 */
[----:B------:R2:W-:Y:S02]  /*0340*/  STG.E desc[UR10][R14.64], RZ ;  /* 0x000000ff0e007986 */ /* 0x0005e4000c10190a */
[----:B------:R-:W-:-:S02]  /*0350*/  IMAD.WIDE.U32 R18, R19, 0x4, R4 ;  /* 0x0000000413127825 */ /* 0x000fc400078e0004 */
[----:B------:R2:W-:Y:S02]  /*0360*/  STG.E desc[UR10][R8.64], RZ ;  /* 0x000000ff08007986 */ /* 0x0005e4000c10190a */
[--C-:B------:R-:W-:Y:S02]  /*0370*/  IMAD.WIDE.U32 R20, R21, 0x4, R4.reuse ;  /* 0x0000000415147825 */ /* 0x100fe400078e0004 */
[----:B------:R2:W-:Y:S02]  /*0380*/  STG.E desc[UR10][R16.64], RZ ;  /* 0x000000ff10007986 */ /* 0x0005e4000c10190a */
[----:B0-----:R-:W-:Y:S02]  /*0390*/  IMAD.WIDE.U32 R10, R23, 0x4, R4 ;  /* 0x00000004170a7825 */ /* 0x001fe400078e0004 */
[----:B------:R2:W-:Y:S04]  /*03a0*/  STG.E desc[UR10][R18.64], RZ ;  /* 0x000000ff12007986 */ /* 0x0005e8000c10190a */
[----:B------:R2:W-:Y:S04]  /*03b0*/  STG.E desc[UR10][R20.64], RZ ;  /* 0x000000ff14007986 */ /* 0x0005e8000c10190a */
[----:B------:R2:W-:Y:S01]  /*03c0*/  STG.E desc[UR10][R10.64], RZ ;  /* 0x000000ff0a007986 */ /* 0x0005e2000c10190a */
[----:B------:R-:W-:Y:S05]  /*03d0*/  @P0 BRA `(.L_x_2) ;  /* 0xfffffffc00940947 */ /* 0x000fea000383ffff */
[----:B--2---:R-:W-:-:S07]  /*03e0*/  MOV R13, UR4 ;  /* 0x00000004000d7c02 */ /* 0x004fce0008000f00 */
.L_x_1:
[----:B------:R-:W-:-:S09]  /*03f0*/  UISETP.NE.AND UP2, UPT, UR6, URZ, UPT ;  /* 0x000000ff0600728c */ /* 0x000fd2000bf45270 */
[----:B------:R-:W-:Y:S05]  /*0400*/  BRA.U !UP2, `(.L_x_3) ;  /* 0x000000010a8c7547 */ /* 0x000fea000b800000 */
[----:B------:R-:W-:Y:S01]  /*0410*/  UISETP.NE.AND UP2, UPT, UR8, URZ, UPT ;  /* 0x000000ff0800728c */ /* 0x000fe2000bf45270 */
[----:B------:R-:W-:Y:S10]  /*0420*/  BRA.U !UP0, `(.L_x_4) ;  /* 0x00000001083c7547 */ /* 0x000ff4000b800000 */
[----:B------:R-:W0:Y:S01]  /*0430*/  LDCU UR5, c[0x0][0x3a4] ;  /* 0x00007480ff0577ac */ /* 0x000e220008000800 */
[----:B------:R-:W1:Y:S01]  /*0440*/  LDC.64 R10, c[0x0][0x390] ;  /* 0x0000e400ff0a7b82 */ /* 0x000e620000000a00 */
[----:B0-----:R-:W-:Y:S01]  /*0450*/  IMAD R5, R2, UR5, R13 ;  /* 0x0000000502057c24 */ /* 0x001fe2000f8e020d */
[----:B------:R-:W-:-:S04]  /*0460*/  IADD3 R13, PT, PT, R13, 0x4, RZ ;  /* 0x000000040d0d7810 */ /* 0x000fc80007ffe0ff */
[C---:B------:R-:W-:Y:S02]  /*0470*/  IADD3 R7, PT, PT, R5.reuse, 0x1, RZ ;  /* 0x0000000105077810 */ /* 0x040fe40007ffe0ff */
[C---:B------:R-:W-:Y:S02]  /*0480*/  IADD3 R9, PT, PT, R5.reuse, 0x2, RZ ;  /* 0x0000000205097810 */ /* 0x040fe40007ffe0ff */
[C---:B------:R-:W-:Y:S01]  /*0490*/  IADD3 R15, PT, PT, R5.reuse, 0x3, RZ ;  /* 0x00000003050f7810 */ /* 0x040fe20007ffe0ff */
[----:B-1----:R-:W-:-:S04]  /*04a0*/  IMAD.WIDE.U32 R4, R5, 0x4, R10 ;  /* 0x0000000405047825 */ /* 0x002fc800078e000a */
[--C-:B------:R-:W-:Y:S01]  /*04b0*/  IMAD.WIDE.U32 R6, R7, 0x4, R10.reuse ;  /* 0x0000000407067825 */ /* 0x100fe200078e000a */
[----:B------:R0:W-:Y:S03]  /*04c0*/  STG.E desc[UR10][R4.64], RZ ;  /* 0x000000ff04007986 */ /* 0x0001e6000c10190a */
[--C-:B------:R-:W-:Y:S01]  /*04d0*/  IMAD.WIDE.U32 R8, R9, 0x4, R10.reuse ;  /* 0x0000000409087825 */ /* 0x100fe200078e000a */
[----:B------:R0:W-:Y:S03]  /*04e0*/  STG.E desc[UR10][R6.64], RZ ;  /* 0x000000ff06007986 */ /* 0x0001e6000c10190a */
[----:B------:R-:W-:Y:S01]  /*04f0*/  IMAD.WIDE.U32 R10, R15, 0x4, R10 ;  /* 0x000000040f0a7825 */ /* 0x000fe200078e000a */
[----:B------:R0:W-:Y:S04]  /*0500*/  STG.E desc[UR10][R8.64], RZ ;  /* 0x000000ff08007986 */ /* 0x0001e8000c10190a */
[----:B------:R0:W-:Y:S02]  /*0510*/  STG.E desc[UR10][R10.64], RZ ;  /* 0x000000ff0a007986 */ /* 0x0001e4000c10190a */
.L_x_4:
[----:B------:R-:W-:Y:S05]  /*0520*/  BRA.U !UP2, `(.L_x_3) ;  /* 0x000000010a447547 */ /* 0x000fea000b800000 */
[----:B0-----:R-:W0:Y:S01]  /*0530*/  LDC R10, c[0x0][0x3a4] ;  /* 0x0000e900ff0a7b82 */ /* 0x001e220000000800 */
[----:B------:R-:W-:Y:S01]  /*0540*/  UISETP.NE.AND UP2, UPT, UR8, 0x1, UPT ;  /* 0x000000010800788c */ /* 0x000fe2000bf45270 */
[----:B0-----:R-:W-:-:S13]  /*0550*/  LOP3.LUT P0, RZ, R10, 0x1, RZ, 0xc0, !PT ;  /* 0x000000010aff7812 */ /* 0x001fda000780c0ff */
[----:B------:R-:W0:Y:S01]  /*0560*/  @P0 LDC.64 R8, c[0x0][0x390] ;  /* 0x0000e400ff080b82 */ /* 0x000e220000000a00 */
[----:B------:R-:W-:Y:S05]  /*0570*/  BRA.U !UP2, `(.L_x_5) ;  /* 0x000000010a247547 */ /* 0x000fea000b800000 */
[----:B------:R-:W1:Y:S01]  /*0580*/  LDCU UR5, c[0x0][0x3a4] ;  /* 0x00007480ff0577ac */ /* 0x000e620008000800 */
[----:B------:R-:W2:Y:S01]  /*0590*/  LDC.64 R4, c[0x0][0x390] ;  /* 0x0000e400ff047b82 */ /* 0x000ea20000000a00 */
[----:B-1----:R-:W-:Y:S01]  /*05a0*/  IMAD R7, R2, UR5, R13 ;  /* 0x0000000502077c24 */ /* 0x002fe2000f8e020d */
[----:B------:R-:W-:-:S04]  /*05b0*/  IADD3 R13, PT, PT, R13, 0x2, RZ ;  /* 0x000000020d0d7810 */ /* 0x000fc80007ffe0ff */
[C---:B------:R-:W-:Y:S01]  /*05c0*/  IADD3 R11, PT, PT, R7.reuse, 0x1, RZ ;  /* 0x00000001070b7810 */ /* 0x040fe20007ffe0ff */
[----:B--2---:R-:W-:-:S04]  /*05d0*/  IMAD.WIDE.U32 R6, R7, 0x4, R4 ;  /* 0x0000000407067825 */ /* 0x004fc800078e0004 */
[----:B------:R-:W-:Y:S01]  /*05e0*/  IMAD.WIDE.U32 R4, R11, 0x4, R4 ;  /* 0x000000040b047825 */ /* 0x000fe200078e0004 */
[----:B------:R1:W-:Y:S04]  /*05f0*/  STG.E desc[UR10][R6.64], RZ ;  /* 0x000000ff06007986 */ /* 0x0003e8000c10190a */
[----:B------:R1:W-:Y:S02]  /*0600*/  STG.E desc[UR10][R4.64], RZ ;  /* 0x000000ff04007986 */ /* 0x0003e4000c10190a */
.L_x_5:
[----:B-1----:R-:W-:-:S04]  /*0610*/  @P0 IMAD R5, R2, R10, R13 ;  /* 0x0000000a02050224 */ /* 0x002fc800078e020d */
[----:B0-----:R-:W-:-:S05]  /*0620*/  @P0 IMAD.WIDE.U32 R4, R5, 0x4, R8 ;  /* 0x0000000405040825 */ /* 0x001fca00078e0008 */
[----:B------:R1:W-:Y:S02]  /*0630*/  @P0 STG.E desc[UR10][R4.64], RZ ;  /* 0x000000ff04000986 */ /* 0x0003e4000c10190a */
.L_x_3:
[----:B------:R-:W-:Y:S05]  /*0640*/  @!P1 BRA `(.L_x_6) ;  /* 0xfffffff800d09947 */ /* 0x000fea000383ffff */
[----:B------:R-:W-:Y:S05]  /*0650*/  EXIT ;  /* 0x000000000000794d */ /* 0x000fea0003800000 */
.L_x_0:
[----:B------:R-:W-:-:S04]  /*0660*/  LOP3.LUT R2, R5, 0x7, RZ, 0xc0, !PT ;  /* 0x0000000705027812 */ /* 0x000fc800078ec0ff */
[----:B------:R-:W-:-:S04]  /*0670*/  IADD3 R4, PT, PT, R2, -0x1, RZ ;  /* 0xffffffff02047810 */ /* 0x000fc80007ffe0ff */
[----:B------:R-:W-:Y:S02]  /*0680*/  ISETP.GE.U32.AND P0, PT, R4, 0x3, PT ;  /* 0x000000030400780c */ /* 0x000fe40003f06070 */
[C---:B------:R-:W-:Y:S02]  /*0690*/  LOP3.LUT R4, R5.reuse, 0x3, RZ, 0xc0, !PT ;  /* 0x0000000305047812 */ /* 0x040fe400078ec0ff */
[----:B------:R-:W-:-:S09]  /*06a0*/  LOP3.LUT R5, R5, 0xfffffff8, RZ, 0xc0, !PT ;  /* 0xfffffff805057812 */ /* 0x000fd200078ec0ff */
.L_x_12:
[----:B0-----:R-:W0:Y:S01]  /*06b0*/  LDCU UR4, c[0x0][0x398] ;  /* 0x00007300ff0477ac */ /* 0x001e220008000800 */
[-C--:B------:R-:W-:Y:S01]  /*06c0*/  MOV R6, R3.reuse ;  /* 0x0000000300067202 */ /* 0x080fe20000000f00 */
[----:B------:R-:W-:Y:S01]  /*06d0*/  HFMA2 R7, -RZ, RZ, 0, 0 ;  /* 0x00000000ff077431 */ /* 0x000fe200000001ff */
[----:B------:R-:W-:-:S04]  /*06e0*/  IADD3 R3, PT, PT, R0, R3, RZ ;  /* 0x0000000300037210 */ /* 0x000fc80007ffe0ff */
[----:B0-----:R-:W-:-:S13]  /*06f0*/  ISETP.GE.U32.AND P1, PT, R3, UR4, PT ;  /* 0x0000000403007c0c */ /* 0x001fda000bf26070 */
.L_x_11:
[----:B0-----:R-:W0:Y:S01]  /*0700*/  LDC R9, c[0x0][0x39c] ;  /* 0x0000e700ff097b82 */ /* 0x001e220000000800 */
[----:B------:R-:W-:Y:S02]  /*0710*/  MOV R8, RZ ;  /* 0x000000ff00087202 */ /* 0x000fe40000000f00 */
[----:B------:R-:W-:Y:S02]  /*0720*/  MOV R22, RZ ;  /* 0x000000ff00167202 */ /* 0x000fe40000000f00 */
[----:B0-----:R-:W-:-:S13]  /*0730*/  ISETP.GE.U32.AND P2, PT, R9, 0x8, PT ;  /* 0x000000080900780c */ /* 0x001fda0003f46070 */
[----:B------:R-:W-:Y:S05]  /*0740*/  @!P2 BRA `(.L_x_7) ;  /* 0x000000040004a947 */ /* 0x000fea0003800000 */
[----:B------:R-:W-:Y:S01]  /*0750*/  HFMA2 R22, -RZ, RZ, 0, 0 ;  /* 0x00000000ff167431 */ /* 0x000fe200000001ff */
[----:B------:R-:W-:-:S07]  /*0760*/  MOV R8, RZ ;  /* 0x000000ff00087202 */ /* 0x000fce0000000f00 */
.L_x_8:
[----:B------:R-:W0:Y:S01]  /*0770*/  LDC R25, c[0x0][0x3a4] ;  /* 0x0000e900ff197b82 */ /* 0x000e220000000800 */
[----:B------:R-:W-:-:S05]  /*0780*/  IMAD R27, R6, R9, R8 ;  /* 0x00000009061b7224 */ /* 0x000fca00078e0208 */
[----:B------:R-:W-:Y:S02]  /*0790*/  IADD3 R17, PT, PT, R27, 0x1, RZ ;  /* 0x000000011b117810 */ /* 0x000fe40007ffe0ff */
[----:B------:R-:W1:Y:S08]  /*07a0*/  LDC.64 R10, c[0x0][0x388] ;  /* 0x0000e200ff0a7b82 */ /* 0x000e700000000a00 */
[----:B------:R-:W2:Y:S01]  /*07b0*/  LDC.64 R18, c[0x0][0x380] ;  /* 0x0000e000ff127b82 */ /* 0x000ea20000000a00 */
[----:B0-----:R-:W-:-:S04]  /*07c0*/  IMAD R26, R8, R25, R7 ;  /* 0x00000019081a7224 */ /* 0x001fc800078e0207 */
[C---:B-1----:R-:W-:Y:S01]  /*07d0*/  IMAD.WIDE.U32 R28, R26.reuse, 0x4, R10 ;  /* 0x000000041a1c7825 */ /* 0x042fe200078e000a */
[----:B------:R-:W-:-:S03]  /*07e0*/  IADD3 R26, PT, PT, R26, R25, RZ ;  /* 0x000000191a1a7210 */ /* 0x000fc60007ffe0ff */
[--C-:B--2---:R-:W-:Y:S02]  /*07f0*/  IMAD.WIDE.U32 R14, R27, 0x4, R18.reuse ;  /* 0x000000041b0e7825 */ /* 0x104fe400078e0012 */
[----:B------:R-:W2:Y:S02]  /*0800*/  LDG.E R28, desc[UR10][R28.64] ;  /* 0x0000000a1c1c7981 */ /* 0x000ea4000c1e1900 */
[----:B------:R-:W-:Y:S02]  /*0810*/  IMAD.WIDE.U32 R16, R17, 0x4, R18 ;  /* 0x0000000411107825 */ /* 0x000fe400078e0012 */
[----:B------:R0:W2:Y:S02]  /*0820*/  LDG.E R23, desc[UR10][R14.64] ;  /* 0x0000000a0e177981 */ /* 0x0000a4000c1e1900 */
[----:B------:R-:W-:Y:S02]  /*0830*/  IMAD.WIDE.U32 R12, R26, 0x4, R10 ;  /* 0x000000041a0c7825 */ /* 0x000fe400078e000a */
[----:B------:R-:W3:Y:S04]  /*0840*/  LDG.E R16, desc[UR10][R16.64] ;  /* 0x0000000a10107981 */ /* 0x000ee8000c1e1900 */
[----:B------:R1:W3:Y:S01]  /*0850*/  LDG.E R24, desc[UR10][R12.64] ;  /* 0x0000000a0c187981 */ /* 0x0002e2000c1e1900 */
[----:B------:R-:W-:-:S02]  /*0860*/  IADD3 R21, PT, PT, R27, 0x2, RZ ;  /* 0x000000021b157810 */ /* 0x000fc40007ffe0ff */
[----:B------:R-:W-:-:S05]  /*0870*/  IADD3 R26, PT, PT, R26, R25, RZ ;  /* 0x000000191a1a7210 */ /* 0x000fca0007ffe0ff */
[----:B0-----:R-:W-:-:S04]  /*0880*/  IMAD.WIDE.U32 R14, R26, 0x4, R10 ;  /* 0x000000041a0e7825 */ /* 0x001fc800078e000a */
[----:B-1----:R-:W-:Y:S01]  /*0890*/  IMAD.WIDE.U32 R12, R21, 0x4, R18 ;  /* 0x00000004150c7825 */ /* 0x002fe200078e0012 */
[----:B------:R-:W4:Y:S04]  /*08a0*/  LDG.E R20, desc[UR10][R14.64] ;  /* 0x0000000a0e147981 */ /* 0x000f28000c1e1900 */
[----:B------:R0:W4:Y:S01]  /*08b0*/  LDG.E R21, desc[UR10][R12.64] ;  /* 0x0000000a0c157981 */ /* 0x000122000c1e1900 */
[----:B------:R-:W-:Y:S01]  /*08c0*/  IADD3 R17, PT, PT, R27, 0x6, RZ ;  /* 0x000000061b117810 */ /* 0x000fe20007ffe0ff */
[----:B--2---:R-:W-:Y:S01]  /*08d0*/  IMAD R23, R23, R28, R22 ;  /* 0x0000001c17177224 */ /* 0x004fe200078e0216 */
[C---:B------:R-:W-:Y:S02]  /*08e0*/  IADD3 R22, PT, PT, R27.reuse, 0x3, RZ ;  /* 0x000000031b167810 */ /* 0x040fe40007ffe0ff */
[C---:B------:R-:W-:Y:S01]  /*08f0*/  IADD3 R28, PT, PT, R27.reuse, 0x5, RZ ;  /* 0x000000051b1c7810 */ /* 0x040fe20007ffe0ff */
[----:B---3--:R-:W-:Y:S01]  /*0900*/  IMAD R29, R16, R24, R23 ;  /* 0x00000018101d7224 */ /* 0x008fe200078e0217 */
[----:B------:R-:W-:-:S02]  /*0910*/  IADD3 R16, PT, PT, R27, 0x4, RZ ;  /* 0x000000041b107810 */ /* 0x000fc40007ffe0ff */
[----:B------:R-:W-:Y:S01]  /*0920*/  IADD3 R27, PT, PT, R27, 0x7, RZ ;  /* 0x000000071b1b7810 */ /* 0x000fe20007ffe0ff */
[----:B------:R-:W-:-:S04]  /*0930*/  IMAD.WIDE.U32 R22, R22, 0x4, R18 ;  /* 0x0000000416167825 */ /* 0x000fc800078e0012 */
[--C-:B0-----:R-:W-:Y:S01]  /*0940*/  IMAD.WIDE.U32 R12, R16, 0x4, R18.reuse ;  /* 0x00000004100c7825 */ /* 0x101fe200078e0012 */
[----:B------:R-:W2:Y:S03]  /*0950*/  LDG.E R24, desc[UR10][R22.64] ;  /* 0x0000000a16187981 */ /* 0x000ea6000c1e1900 */
[--C-:B------:R-:W-:Y:S02]  /*0960*/  IMAD.WIDE.U32 R14, R28, 0x4, R18.reuse ;  /* 0x000000041c0e7825 */ /* 0x100fe400078e0012 */
[----:B------:R0:W3:Y:S02]  /*0970*/  LDG.E R28, desc[UR10][R12.64] ;  /* 0x0000000a0c1c7981 */ /* 0x0000e4000c1e1900 */
[--C-:B------:R-:W-:Y:S02]  /*0980*/  IMAD.WIDE.U32 R16, R17, 0x4, R18.reuse ;  /* 0x0000000411107825 */ /* 0x100fe400078e0012 */
[----:B------:R-:W5:Y:S02]  /*0990*/  LDG.E R14, desc[UR10][R14.64] ;  /* 0x0000000a0e0e7981 */ /* 0x000f64000c1e1900 */
[----:B------:R-:W-:Y:S01]  /*09a0*/  IMAD.WIDE.U32 R18, R27, 0x4, R18 ;  /* 0x000000041b127825 */ /* 0x000fe200078e0012 */
[-C--:B------:R-:W-:Y:S01]  /*09b0*/  IADD3 R27, PT, PT, R26, R25.reuse, RZ ;  /* 0x000000191a1b7210 */ /* 0x080fe20007ffe0ff */
[----:B------:R-:W5:Y:S03]  /*09c0*/  LDG.E R16, desc[UR10][R16.64] ;  /* 0x0000000a10107981 */ /* 0x000f66000c1e1900 */
[-C--:B------:R-:W-:Y:S01]  /*09d0*/  IADD3 R26, PT, PT, R27, R25.reuse, RZ ;  /* 0x000000191b1a7210 */ /* 0x080fe20007ffe0ff */
[----:B----4-:R-:W-:Y:S01]  /*09e0*/  IMAD R29, R21, R20, R29 ;  /* 0x00000014151d7224 */ /* 0x010fe200078e021d */
[----:B------:R-:W4:Y:S01]  /*09f0*/  LDG.E R18, desc[UR10][R18.64] ;  /* 0x0000000a12127981 */ /* 0x000f22000c1e1900 */
[----:B------:R-:W-:Y:S01]  /*0a00*/  IMAD.WIDE.U32 R20, R27, 0x4, R10 ;  /* 0x000000041b147825 */ /* 0x000fe200078e000a */
[----:B0-----:R-:W-:-:S03]  /*0a10*/  IADD3 R12, PT, PT, R26, R25, RZ ;  /* 0x000000191a0c7210 */ /* 0x001fc60007ffe0ff */
[--C-:B------:R-:W-:Y:S02]  /*0a20*/  IMAD.WIDE.U32 R22, R26, 0x4, R10.reuse ;  /* 0x000000041a167825 */ /* 0x100fe400078e000a */
[----:B------:R-:W2:Y:S02]  /*0a30*/  LDG.E R20, desc[UR10][R20.64] ;  /* 0x0000000a14147981 */ /* 0x000ea4000c1e1900 */
[C-C-:B------:R-:W-:Y:S01]  /*0a40*/  IMAD.WIDE.U32 R26, R12.reuse, 0x4, R10.reuse ;  /* 0x000000040c1a7825 */ /* 0x140fe200078e000a */
[-C--:B------:R-:W-:Y:S01]  /*0a50*/  IADD3 R12, PT, PT, R12, R25.reuse, RZ ;  /* 0x000000190c0c7210 */ /* 0x080fe20007ffe0ff */
[----:B------:R-:W3:Y:S03]  /*0a60*/  LDG.E R23, desc[UR10][R22.64] ;  /* 0x0000000a16177981 */ /* 0x000ee6000c1e1900 */
[C---:B------:R-:W-:Y:S01]  /*0a70*/  IADD3 R25, PT, PT, R12.reuse, R25, RZ ;  /* 0x000000190c197210 */ /* 0x040fe20007ffe0ff */
[--C-:B------:R-:W-:Y:S01]  /*0a80*/  IMAD.WIDE.U32 R12, R12, 0x4, R10.reuse ;  /* 0x000000040c0c7825 */ /* 0x100fe200078e000a */
[----:B------:R-:W5:Y:S03]  /*0a90*/  LDG.E R27, desc[UR10][R26.64] ;  /* 0x0000000a1a1b7981 */ /* 0x000f66000c1e1900 */
[----:B------:R-:W-:-:S02]  /*0aa0*/  IMAD.WIDE.U32 R10, R25, 0x4, R10 ;  /* 0x00000004190a7825 */ /* 0x000fc400078e000a */
[----:B------:R-:W4:Y:S04]  /*0ab0*/  LDG.E R12, desc[UR10][R12.64] ;  /* 0x0000000a0c0c7981 */ /* 0x000f28000c1e1900 */
[----:B------:R-:W4:Y:S01]  /*0ac0*/  LDG.E R10, desc[UR10][R10.64] ;  /* 0x0000000a0a0a7981 */ /* 0x000f22000c1e1900 */
[----:B------:R-:W-:-:S04]  /*0ad0*/  IADD3 R8, PT, PT, R8, 0x8, RZ ;  /* 0x0000000808087810 */ /* 0x000fc80007ffe0ff */
[----:B------:R-:W-:Y:S01]  /*0ae0*/  ISETP.NE.AND P2, PT, R8, R5, PT ;  /* 0x000000050800720c */ /* 0x000fe20003f45270 */
[----:B--2---:R-:W-:-:S04]  /*0af0*/  IMAD R20, R24, R20, R29 ;  /* 0x0000001418147224 */ /* 0x004fc800078e021d */
[----:B---3--:R-:W-:-:S04]  /*0b00*/  IMAD R20, R28, R23, R20 ;  /* 0x000000171c147224 */ /* 0x008fc800078e0214 */
[----:B-----5:R-:W-:-:S04]  /*0b10*/  IMAD R27, R14, R27, R20 ;  /* 0x0000001b0e1b7224 */ /* 0x020fc800078e0214 */
[----:B----4-:R-:W-:-:S04]  /*0b20*/  IMAD R27, R16, R12, R27 ;  /* 0x0000000c101b7224 */ /* 0x010fc800078e021b */
[----:B------:R-:W-:Y:S01]  /*0b30*/  IMAD R22, R18, R10, R27 ;  /* 0x0000000a12167224 */ /* 0x000fe200078e021b */
[----:B------:R-:W-:Y:S06]  /*0b40*/  @P2 BRA `(.L_x_8) ;  /* 0xfffffffc00082947 */ /* 0x000fec000383ffff */
[----:B------:R-:W-:-:S07]  /*0b50*/  MOV R8, R5 ;  /* 0x0000000500087202 */ /* 0x000fce0000000f00 */
.L_x_7:
[----:B------:R-:W-:-:S13]  /*0b60*/  ISETP.NE.AND P2, PT, R2, RZ, PT ;  /* 0x000000ff0200720c */ /* 0x000fda0003f45270 */
[----:B------:R-:W-:Y:S05]  /*0b70*/  @!P2 BRA `(.L_x_9) ;  /* 0x000000040004a947 */ /* 0x000fea0003800000 */
[----:B------:R-:W-:Y:S01]  /*0b80*/  ISETP.NE.AND P2, PT, R4, RZ, PT ;  /* 0x000000ff0400720c */ /* 0x000fe20003f45270 */
[----:B------:R-:W-:-:S12]  /*0b90*/  @!P0 BRA `(.L_x_10) ;  /* 0x0000000000808947 */ /* 0x000fd80003800000 */
[----:B------:R-:W0:Y:S01]  /*0ba0*/  LDC R16, c[0x0][0x3a4] ;  /* 0x0000e900ff107b82 */ /* 0x000e220000000800 */
[----:B------:R-:W-:-:S05]  /*0bb0*/  IMAD R15, R6, R9, R8 ;  /* 0x00000009060f7224 */ /* 0x000fca00078e0208 */
[C---:B------:R-:W-:Y:S02]  /*0bc0*/  IADD3 R21, PT, PT, R15.reuse, 0x1, RZ ;  /* 0x000000010f157810 */ /* 0x040fe40007ffe0ff */
[----:B------:R-:W1:Y:S08]  /*0bd0*/  LDC.64 R10, c[0x0][0x388] ;  /* 0x0000e200ff0a7b82 */ /* 0x000e700000000a00 */
[----:B------:R-:W2:Y:S01]  /*0be0*/  LDC.64 R12, c[0x0][0x380] ;  /* 0x0000e000ff0c7b82 */ /* 0x000ea20000000a00 */
[C---:B------:R-:W-:Y:S01]  /*0bf0*/  IADD3 R23, PT, PT, R15.reuse, 0x2, RZ ;  /* 0x000000020f177810 */ /* 0x040fe20007ffe0ff */
[----:B0-----:R-:W-:Y:S01]  /*0c00*/  IMAD R17, R8, R16, R7 ;  /* 0x0000001008117224 */ /* 0x001fe200078e0207 */
[----:B------:R-:W-:-:S03]  /*0c10*/  IADD3 R28, PT, PT, R15, 0x3, RZ ;  /* 0x000000030f1c7810 */ /* 0x000fc60007ffe0ff */
[C---:B-1----:R-:W-:Y:S01]  /*0c20*/  IMAD.WIDE.U32 R24, R17.reuse, 0x4, R10 ;  /* 0x0000000411187825 */ /* 0x042fe200078e000a */
[----:B------:R-:W-:-:S04]  /*0c30*/  IADD3 R17, PT, PT, R17, R16, RZ ;  /* 0x0000001011117210 */ /* 0x000fc80007ffe0ff */
[-C--:B------:R-:W-:Y:S01]  /*0c40*/  IADD3 R29, PT, PT, R17, R16.reuse, RZ ;  /* 0x00000010111d7210 */ /* 0x080fe20007ffe0ff */
[--C-:B--2---:R-:W-:Y:S01]  /*0c50*/  IMAD.WIDE.U32 R26, R15, 0x4, R12.reuse ;  /* 0x000000040f1a7825 */ /* 0x104fe200078e000c */
[----:B------:R-:W2:Y:S03]  /*0c60*/  LDG.E R24, desc[UR10][R24.64] ;  /* 0x0000000a18187981 */ /* 0x000ea6000c1e1900 */
[----:B------:R-:W-:Y:S02]  /*0c70*/  IMAD.WIDE.U32 R20, R21, 0x4, R12 ;  /* 0x0000000415147825 */ /* 0x000fe400078e000c */
[----:B------:R-:W2:Y:S02]  /*0c80*/  LDG.E R27, desc[UR10][R26.64] ;  /* 0x0000000a1a1b7981 */ /* 0x000ea4000c1e1900 */
[----:B------:R-:W-:Y:S02]  /*0c90*/  IMAD.WIDE.U32 R18, R17, 0x4, R10 ;  /* 0x0000000411127825 */ /* 0x000fe400078e000a */
[----:B------:R-:W3:Y:S02]  /*0ca0*/  LDG.E R20, desc[UR10][R20.64] ;  /* 0x0000000a14147981 */ /* 0x000ee4000c1e1900 */
[----:B------:R-:W-:Y:S01]  /*0cb0*/  IMAD.WIDE.U32 R14, R23, 0x4, R12 ;  /* 0x00000004170e7825 */ /* 0x000fe200078e000c */
[C---:B------:R-:W-:Y:S01]  /*0cc0*/  IADD3 R23, PT, PT, R29.reuse, R16, RZ ;  /* 0x000000101d177210 */ /* 0x040fe20007ffe0ff */
[----:B------:R-:W3:Y:S02]  /*0cd0*/  LDG.E R19, desc[UR10][R18.64] ;  /* 0x0000000a12137981 */ /* 0x000ee4000c1e1900 */
[----:B------:R-:W-:-:S02]  /*0ce0*/  IMAD.WIDE.U32 R16, R29, 0x4, R10 ;  /* 0x000000041d107825 */ /* 0x000fc400078e000a */
[----:B------:R-:W4:Y:S02]  /*0cf0*/  LDG.E R15, desc[UR10][R14.64] ;  /* 0x0000000a0e0f7981 */ /* 0x000f24000c1e1900 */
[----:B------:R-:W-:Y:S02]  /*0d00*/  IMAD.WIDE.U32 R12, R28, 0x4, R12 ;  /* 0x000000041c0c7825 */ /* 0x000fe400078e000c */
[----:B------:R-:W4:Y:S02]  /*0d10*/  LDG.E R16, desc[UR10][R16.64] ;  /* 0x0000000a10107981 */ /* 0x000f24000c1e1900 */
[----:B------:R-:W-:Y:S02]  /*0d20*/  IMAD.WIDE.U32 R10, R23, 0x4, R10 ;  /* 0x00000004170a7825 */ /* 0x000fe400078e000a */
[----:B------:R-:W5:Y:S04]  /*0d30*/  LDG.E R13, desc[UR10][R12.64] ;  /* 0x0000000a0c0d7981 */ /* 0x000f68000c1e1900 */
[----:B------:R-:W5:Y:S01]  /*0d40*/  LDG.E R10, desc[UR10][R10.64] ;  /* 0x0000000a0a0a7981 */ /* 0x000f62000c1e1900 */
[----:B------:R-:W-:Y:S01]  /*0d50*/  IADD3 R8, PT, PT, R8, 0x4, RZ ;  /* 0x0000000408087810 */ /* 0x000fe20007ffe0ff */
[----:B--2---:R-:W-:-:S04]  /*0d60*/  IMAD R24, R27, R24, R22 ;  /* 0x000000181b187224 */ /* 0x004fc800078e0216 */
[----:B---3--:R-:W-:-:S04]  /*0d70*/  IMAD R20, R20, R19, R24 ;  /* 0x0000001314147224 */ /* 0x008fc800078e0218 */
[----:B----4-:R-:W-:-:S04]  /*0d80*/  IMAD R20, R15, R16, R20 ;  /* 0x000000100f147224 */ /* 0x010fc800078e0214 */
[----:B-----5:R-:W-:-:S07]  /*0d90*/  IMAD R22, R13, R10, R20 ;  /* 0x0000000a0d167224 */ /* 0x020fce00078e0214 */
.L_x_10:
[----:B------:R-:W-:Y:S05]  /*0da0*/  @!P2 BRA `(.L_x_9) ;  /* 0x000000000078a947 */ /* 0x000fea0003800000 */
[----:B------:R-:W-:Y:S01]  /*0db0*/  ISETP.NE.AND P2, PT, R4, 0x1, PT ;  /* 0x000000010400780c */ /* 0x000fe20003f45270 */
[----:B------:R-:W0:Y:S01]  /*0dc0*/  LDC.64 R18, c[0x0][0x388] ;  /* 0x0000e200ff127b82 */ /* 0x000e220000000a00 */
[----:B------:R-:W-:-:S07]  /*0dd0*/  LOP3.LUT P3, RZ, R9, 0x1, RZ, 0xc0, !PT ;  /* 0x0000000109ff7812 */ /* 0x000fce000786c0ff */
[----:B------:R-:W1:Y:S04]  /*0de0*/  LDC.64 R16, c[0x0][0x380] ;  /* 0x0000e000ff107b82 */ /* 0x000e680000000a00 */
[----:B------:R-:W-:-:S04]  /*0df0*/  @P2 IMAD R15, R6, R9, R8 ;  /* 0x00000009060f2224 */ /* 0x000fc800078e0208 */
[----:B------:R-:W2:Y:S08]  /*0e00*/  @P2 LDC R14, c[0x0][0x3a4] ;  /* 0x0000e900ff0e2b82 */ /* 0x000eb00000000800 */
[----:B------:R-:W3:Y:S08]  /*0e10*/  @P3 LDC R23, c[0x0][0x3a4] ;  /* 0x0000e900ff173b82 */ /* 0x000ef00000000800 */
[----:B------:R-:W4:Y:S08]  /*0e20*/  LDC.64 R12, c[0x0][0x380] ;  /* 0x0000e000ff0c7b82 */ /* 0x000f300000000a00 */
[----:B------:R-:W5:Y:S01]  /*0e30*/  LDC.64 R10, c[0x0][0x388] ;  /* 0x0000e200ff0a7b82 */ /* 0x000f620000000a00 */
[C---:B--2---:R-:W-:Y:S01]  /*0e40*/  @P2 IMAD R25, R8.reuse, R14, R7 ;  /* 0x0000000e08192224 */ /* 0x044fe200078e0207 */
[----:B------:R-:W-:-:S03]  /*0e50*/  @P2 IADD3 R8, PT, PT, R8, 0x2, RZ ;  /* 0x0000000208082810 */ /* 0x000fc60007ffe0ff */
[C---:B0-----:R-:W-:Y:S01]  /*0e60*/  @P2 IMAD.WIDE.U32 R20, R25.reuse, 0x4, R18 ;  /* 0x0000000419142825 */ /* 0x041fe200078e0012 */
[----:B------:R-:W-:Y:S02]  /*0e70*/  @P2 IADD3 R27, PT, PT, R25, R14, RZ ;  /* 0x0000000e191b2210 */ /* 0x000fe40007ffe0ff */
[C---:B------:R-:W-:Y:S01]  /*0e80*/  @P2 IADD3 R25, PT, PT, R15.reuse, 0x1, RZ ;  /* 0x000000010f192810 */ /* 0x040fe20007ffe0ff */
[----:B-1----:R-:W-:Y:S02]  /*0e90*/  @P2 IMAD.WIDE.U32 R14, R15, 0x4, R16 ;  /* 0x000000040f0e2825 */ /* 0x002fe400078e0010 */
[----:B------:R-:W2:Y:S02]  /*0ea0*/  @P2 LDG.E R21, desc[UR10][R20.64] ;  /* 0x0000000a14152981 */ /* 0x000ea4000c1e1900 */
[----:B------:R-:W-:Y:S02]  /*0eb0*/  @P2 IMAD.WIDE.U32 R18, R27, 0x4, R18 ;  /* 0x000000041b122825 */ /* 0x000fe400078e0012 */
[----:B------:R-:W2:Y:S02]  /*0ec0*/  @P2 LDG.E R14, desc[UR10][R14.64] ;  /* 0x0000000a0e0e2981 */ /* 0x000ea4000c1e1900 */
[----:B------:R-:W-:-:S02]  /*0ed0*/  @P2 IMAD.WIDE.U32 R16, R25, 0x4, R16 ;  /* 0x0000000419102825 */ /* 0x000fc400078e0010 */
[----:B------:R-:W2:Y:S02]  /*0ee0*/  @P2 LDG.E R18, desc[UR10][R18.64] ;  /* 0x0000000a12122981 */ /* 0x000ea4000c1e1900 */
[----:B------:R-:W-:Y:S02]  /*0ef0*/  @P3 IMAD R9, R6, R9, R8 ;  /* 0x0000000906093224 */ /* 0x000fe400078e0208 */
[----:B---3--:R-:W-:Y:S01]  /*0f00*/  @P3 IMAD R23, R8, R23, R7 ;  /* 0x0000001708173224 */ /* 0x008fe200078e0207 */
[----:B------:R-:W3:Y:S01]  /*0f10*/  @P2 LDG.E R16, desc[UR10][R16.64] ;  /* 0x0000000a10102981 */ /* 0x000ee2000c1e1900 */
[----:B----4-:R-:W-:-:S04]  /*0f20*/  @P3 IMAD.WIDE.U32 R12, R9, 0x4, R12 ;  /* 0x00000004090c3825 */ /* 0x010fc800078e000c */
[----:B-----5:R-:W-:Y:S02]  /*0f30*/  @P3 IMAD.WIDE.U32 R10, R23, 0x4, R10 ;  /* 0x00000004170a3825 */ /* 0x020fe400078e000a */
[----:B------:R-:W4:Y:S04]  /*0f40*/  @P3 LDG.E R13, desc[UR10][R12.64] ;  /* 0x0000000a0c0d3981 */ /* 0x000f28000c1e1900 */
[----:B------:R-:W4:Y:S01]  /*0f50*/  @P3 LDG.E R10, desc[UR10][R10.64] ;  /* 0x0000000a0a0a3981 */ /* 0x000f22000c1e1900 */
[----:B--2---:R-:W-:-:S04]  /*0f60*/  @P2 IMAD R21, R14, R21, R22 ;  /* 0x000000150e152224 */ /* 0x004fc800078e0216 */
[----:B---3--:R-:W-:-:S04]  /*0f70*/  @P2 IMAD R22, R16, R18, R21 ;  /* 0x0000001210162224 */ /* 0x008fc800078e0215 */
[----:B----4-:R-:W-:-:S07]  /*0f80*/  @P3 IMAD R22, R13, R10, R22 ;  /* 0x0000000a0d163224 */ /* 0x010fce00078e0216 */
.L_x_9:
[----:B------:R-:W0:Y:S01]  /*0f90*/  LDC.64 R8, c[0x0][0x390] ;  /* 0x0000e400ff087b82 */ /* 0x000e220000000a00 */
[----:B------:R-:W1:Y:S02]  /*0fa0*/  LDCU UR4, c[0x0][0x3a4] ;  /* 0x00007480ff0477ac */ /* 0x000e640008000800 */
[----:B-1----:R-:W-:Y:S01]  /*0fb0*/  IMAD R11, R6, UR4, R7 ;  /* 0x00000004060b7c24 */ /* 0x002fe2000f8e0207 */
[----:B------:R-:W-:-:S03]  /*0fc0*/  IADD3 R7, PT, PT, R7, 0x1, RZ ;  /* 0x0000000107077810 */ /* 0x000fc60007ffe0ff */
[----:B0-----:R-:W-:Y:S01]  /*0fd0*/  IMAD.WIDE.U32 R8, R11, 0x4, R8 ;  /* 0x000000040b087825 */ /* 0x001fe200078e0008 */
[----:B------:R-:W-:-:S04]  /*0fe0*/  ISETP.NE.AND P2, PT, R7, UR4, PT ;  /* 0x0000000407007c0c */ /* 0x000fc8000bf45270 */
[----:B------:R0:W-:Y:S09]  /*0ff0*/  STG.E desc[UR10][R8.64], R22 ;  /* 0x0000001608007986 */ /* 0x0001f2000c10190a */
[----:B------:R-:W-:Y:S05]  /*1000*/  @P2 BRA `(.L_x_11) ;  /* 0xfffffff400bc2947 */ /* 0x000fea000383ffff */
[----:B------:R-:W-:Y:S05]  /*1010*/  @!P1 BRA `(.L_x_12) ;  /* 0xfffffff400a49947 */ /* 0x000fea000383ffff */
[----:B------:R-:W-:Y:S05]  /*1020*/  EXIT ;  /* 0x000000000000794d */ /* 0x000fea0003800000 */
.L_x_13:
[----:B------:R-:W-:-:S00]  /*1030*/  BRA `(.L_x_13) ;  /* 0xfffffffc00fc7947 */ /* 0x000fc0000383ffff */
[----:B------:R-:W-:-:S00]  /*1040*/  NOP ;  /* 0x0000000000007918 */ /* 0x000fc00000000000 */
        /* <DEDUP_REMOVED lines=11> */
.L_x_14:


//--------------------- .nv.shared.reserved.0     --------------------------
	.section	.nv.shared.reserved.0,"aw",@nobits
	.weak		__nv_reservedSMEM_offset_0_alias
	.size		__nv_reservedSMEM_offset_0_alias, 0, 64
	.other		__nv_reservedSMEM_offset_0_alias,@"STO_CUDA_RESERVED_SHARED STV_DEFAULT"
__nv_reservedSMEM_offset_0_alias:
	.zero		0
	.zero		64


//--------------------- .nv.constant0._Z8multiplyPjS_S_jjjj --------------------------
	.section	.nv.constant0._Z8multiplyPjS_S_jjjj,"a",@progbits
	.sectionflags	@""
	.align	4
.nv.constant0._Z8multiplyPjS_S_jjjj:
	.zero		936


//--------------------- SYMBOLS --------------------------

	.type		.nv.reservedSmem.offset0,@object
	.size		.nv.reservedSmem.offset0,0x4
